//
// Generated by NVIDIA NVVM Compiler
//
// Compiler Build ID: CL-36424714
// Cuda compilation tools, release 13.0, V13.0.88
// Based on NVVM 20.0.0
//

.version 9.0
.target sm_100
.address_size 64

	// .globl	_Z4spmviPiPfS0_S0_S_

.visible .entry _Z4spmviPiPfS0_S0_S_(
	.param .u32 _Z4spmviPiPfS0_S0_S__param_0,
	.param .u64 .ptr .align 1 _Z4spmviPiPfS0_S0_S__param_1,
	.param .u64 .ptr .align 1 _Z4spmviPiPfS0_S0_S__param_2,
	.param .u64 .ptr .align 1 _Z4spmviPiPfS0_S0_S__param_3,
	.param .u64 .ptr .align 1 _Z4spmviPiPfS0_S0_S__param_4,
	.param .u64 .ptr .align 1 _Z4spmviPiPfS0_S0_S__param_5
)
{
	.reg .pred 	%p<4>;
	.reg .b32 	%r<10>;
	.reg .b32 	%f<7>;
	.reg .b64 	%rd<20>;

	ld.param.u32 	%r5, [_Z4spmviPiPfS0_S0_S__param_0];
	ld.param.u64 	%rd6, [_Z4spmviPiPfS0_S0_S__param_1];
	ld.param.u64 	%rd7, [_Z4spmviPiPfS0_S0_S__param_2];
	ld.param.u64 	%rd8, [_Z4spmviPiPfS0_S0_S__param_3];
	ld.param.u64 	%rd9, [_Z4spmviPiPfS0_S0_S__param_4];
	ld.param.u64 	%rd10, [_Z4spmviPiPfS0_S0_S__param_5];
	mov.u32 	%r1, %tid.x;
	setp.ge.s32 	%p1, %r1, %r5;
	@%p1 bra 	$L__BB0_4;
	cvta.to.global.u64 	%rd11, %rd6;
	mul.wide.u32 	%rd12, %r1, 4;
	add.s64 	%rd1, %rd11, %rd12;
	ld.global.u32 	%r9, [%rd1];
	ld.global.u32 	%r6, [%rd1+4];
	setp.ge.s32 	%p2, %r9, %r6;
	@%p2 bra 	$L__BB0_4;
	cvta.to.global.u64 	%rd13, %rd7;
	add.s64 	%rd2, %rd13, %rd12;
	ld.global.f32 	%f6, [%rd2];
	cvta.to.global.u64 	%rd3, %rd8;
	cvta.to.global.u64 	%rd4, %rd10;
	cvta.to.global.u64 	%rd5, %rd9;
$L__BB0_3:
	mul.wide.s32 	%rd15, %r9, 4;
	add.s64 	%rd16, %rd3, %rd15;
	ld.global.f32 	%f4, [%rd16];
	add.s64 	%rd17, %rd4, %rd15;
	ld.global.u32 	%r7, [%rd17];
	mul.wide.s32 	%rd18, %r7, 4;
	add.s64 	%rd19, %rd5, %rd18;
	ld.global.f32 	%f5, [%rd19];
	fma.rn.f32 	%f6, %f4, %f5, %f6;
	st.global.f32 	[%rd2], %f6;
	add.s32 	%r9, %r9, 1;
	ld.global.u32 	%r8, [%rd1+4];
	setp.lt.s32 	%p3, %r9, %r8;
	@%p3 bra 	$L__BB0_3;
$L__BB0_4:
	ret;

}


// ===== COMPILED SASS (sm_100) =====

	.target	sm_100

	.elftype	@"ET_EXEC"


//--------------------- .note.nv.tkinfo           --------------------------
	.section	.note.nv.tkinfo,"",@"SHT_NOTE"
	.sectionflags	@"SHF_NOTE_NV_TKINFO"
	.tkinfo
        /*0018*/ 	.word	0x00000002
        /*0030*/ 	.string	""
        /*0030*/ 	.string	"ptxas"
        /*0030*/ 	.string	"Cuda compilation tools, release 13.0, V13.0.88"
        /*0030*/ 	.string	"Build cuda_13.0.r13.0/compiler.36424714_0"
        /*0030*/ 	.string	"-arch sm_100 -m 64 "



//--------------------- .note.nv.cuinfo           --------------------------
	.section	.note.nv.cuinfo,"",@"SHT_NOTE"
	.sectionflags	@"SHF_NOTE_NV_CUINFO"
        /*0018*/ 	.short	0x0002
        /*001a*/ 	.short	0x0064
        /*001c*/ 	.short	0x0082
	.zero		2


//--------------------- .nv.info                  --------------------------
	.section	.nv.info,"",@"SHT_CUDA_INFO"
	.align	4


	//----- nvinfo : EIATTR_REGCOUNT
	.align		4
        /*0000*/ 	.byte	0x04, 0x2f
        /*0002*/ 	.short	(.L_1 - .L_0)
	.align		4
.L_0:
        /*0004*/ 	.word	index@(_Z4spmviPiPfS0_S0_S_)
        /*0008*/ 	.word	0x00000012


	//----- nvinfo : EIATTR_FRAME_SIZE
	.align		4
.L_1:
        /*000c*/ 	.byte	0x04, 0x11
        /*000e*/ 	.short	(.L_3 - .L_2)
	.align		4
.L_2:
        /*0010*/ 	.word	index@(_Z4spmviPiPfS0_S0_S_)
        /*0014*/ 	.word	0x00000000


	//----- nvinfo : EIATTR_MIN_STACK_SIZE
	.align		4
.L_3:
        /*0018*/ 	.byte	0x04, 0x12
        /*001a*/ 	.short	(.L_5 - .L_4)
	.align		4
.L_4:
        /*001c*/ 	.word	index@(_Z4spmviPiPfS0_S0_S_)
        /*0020*/ 	.word	0x00000000
.L_5:


//--------------------- .nv.compat                --------------------------
	.section	.nv.compat,"",@"SHT_CUDA_COMPAT_INFO"
	.align	4
        /*0000*/ 	.byte	0x02, 0x09, 0x00, 0x00, 0x02, 0x02, 0x01, 0x00, 0x02, 0x05, 0x05, 0x00, 0x03, 0x07, 0x01, 0x01
        /*0010*/ 	.byte	0x02, 0x03, 0x00, 0x00, 0x02, 0x06, 0x01, 0x00, 0x04, 0x0b, 0x08, 0x00, 0x09, 0x00, 0x00, 0x00
        /*0020*/ 	.byte	0x00, 0x00, 0x00, 0x00


//--------------------- .nv.info._Z4spmviPiPfS0_S0_S_ --------------------------
	.section	.nv.info._Z4spmviPiPfS0_S0_S_,"",@"SHT_CUDA_INFO"
	.sectionflags	@""
	.align	4


	//----- nvinfo : EIATTR_CUDA_API_VERSION
	.align		4
        /*0000*/ 	.byte	0x04, 0x37
        /*0002*/ 	.short	(.L_7 - .L_6)
.L_6:
        /*0004*/ 	.word	0x00000082


	//----- nvinfo : EIATTR_KPARAM_INFO
	.align		4
.L_7:
        /*0008*/ 	.byte	0x04, 0x17
        /*000a*/ 	.short	(.L_9 - .L_8)
.L_8:
        /*000c*/ 	.word	0x00000000
        /*0010*/ 	.short	0x0005
        /*0012*/ 	.short	0x0028
        /*0014*/ 	.byte	0x00, 0xf5, 0x21, 0x00


	//----- nvinfo : EIATTR_KPARAM_INFO
	.align		4
.L_9:
        /*0018*/ 	.byte	0x04, 0x17
        /*001a*/ 	.short	(.L_11 - .L_10)
.L_10:
        /*001c*/ 	.word	0x00000000
        /*0020*/ 	.short	0x0004
        /*0022*/ 	.short	0x0020
        /*0024*/ 	.byte	0x00, 0xf5, 0x21, 0x00


	//----- nvinfo : EIATTR_KPARAM_INFO
	.align		4
.L_11:
        /*0028*/ 	.byte	0x04, 0x17
        /*002a*/ 	.short	(.L_13 - .L_12)
.L_12:
        /*002c*/ 	.word	0x00000000
        /*0030*/ 	.short	0x0003
        /*0032*/ 	.short	0x0018
        /*0034*/ 	.byte	0x00, 0xf5, 0x21, 0x00


	//----- nvinfo : EIATTR_KPARAM_INFO
	.align		4
.L_13:
        /*0038*/ 	.byte	0x04, 0x17
        /*003a*/ 	.short	(.L_15 - .L_14)
.L_14:
        /*003c*/ 	.word	0x00000000
        /*0040*/ 	.short	0x0002
        /*0042*/ 	.short	0x0010
        /*0044*/ 	.byte	0x00, 0xf5, 0x21, 0x00


	//----- nvinfo : EIATTR_KPARAM_INFO
	.align		4
.L_15:
        /*0048*/ 	.byte	0x04, 0x17
        /*004a*/ 	.short	(.L_17 - .L_16)
.L_16:
        /*004c*/ 	.word	0x00000000
        /*0050*/ 	.short	0x0001
        /*0052*/ 	.short	0x0008
        /*0054*/ 	.byte	0x00, 0xf5, 0x21, 0x00


	//----- nvinfo : EIATTR_KPARAM_INFO
	.align		4
.L_17:
        /*0058*/ 	.byte	0x04, 0x17
        /*005a*/ 	.short	(.L_19 - .L_18)
.L_18:
        /*005c*/ 	.word	0x00000000
        /*0060*/ 	.short	0x0000
        /*0062*/ 	.short	0x0000
        /*0064*/ 	.byte	0x00, 0xf0, 0x11, 0x00


	//----- nvinfo : EIATTR_SPARSE_MMA_MASK
	.align		4
.L_19:
        /*0068*/ 	.byte	0x03, 0x50
        /*006a*/ 	.short	0x0000


	//----- nvinfo : EIATTR_MAXREG_COUNT
	.align		4
        /*006c*/ 	.byte	0x03, 0x1b
        /*006e*/ 	.short	0x00ff


	//----- nvinfo : EIATTR_MERCURY_ISA_VERSION
	.align		4
        /*0070*/ 	.byte	0x03, 0x5f
        /*0072*/ 	.short	0x0101


	//----- nvinfo : EIATTR_VRC_CTA_INIT_COUNT
	.align		4
        /*0074*/ 	.byte	0x02, 0x4a
	.zero		1
	.zero		1


	//----- nvinfo : EIATTR_EXIT_INSTR_OFFSETS
	.align		4
        /*0078*/ 	.byte	0x04, 0x1c
        /*007a*/ 	.short	(.L_21 - .L_20)


	//   ....[0]....
.L_20:
        /*007c*/ 	.word	0x00000040


	//   ....[1]....
        /*0080*/ 	.word	0x000000b0


	//   ....[2]....
        /*0084*/ 	.word	0x000001e0


	//----- nvinfo : EIATTR_CRS_STACK_SIZE
	.align		4
.L_21:
        /*0088*/ 	.byte	0x04, 0x1e
        /*008a*/ 	.short	(.L_23 - .L_22)
.L_22:
        /*008c*/ 	.word	0x00000000


	//----- nvinfo : EIATTR_CBANK_PARAM_SIZE
	.align		4
.L_23:
        /*0090*/ 	.byte	0x03, 0x19
        /*0092*/ 	.short	0x0030


	//----- nvinfo : EIATTR_PARAM_CBANK
	.align		4
        /*0094*/ 	.byte	0x04, 0x0a
        /*0096*/ 	.short	(.L_25 - .L_24)
	.align		4
.L_24:
        /*0098*/ 	.word	index@(.nv.constant0._Z4spmviPiPfS0_S0_S_)
        /*009c*/ 	.short	0x0380
        /*009e*/ 	.short	0x0030


	//----- nvinfo : EIATTR_SW_WAR
	.align		4
.L_25:
        /*00a0*/ 	.byte	0x04, 0x36
        /*00a2*/ 	.short	(.L_27 - .L_26)
.L_26:
        /*00a4*/ 	.word	0x00000008
.L_27:


//--------------------- .nv.callgraph             --------------------------
	.section	.nv.callgraph,"",@"SHT_CUDA_CALLGRAPH"
	.align	4
	.sectionentsize	8
	.align		4
        /*0000*/ 	.word	0x00000000
	.align		4
        /*0004*/ 	.word	0xffffffff
	.align		4
        /*0008*/ 	.word	0x00000000
	.align		4
        /*000c*/ 	.word	0xfffffffe
	.align		4
        /*0010*/ 	.word	0x00000000
	.align		4
        /*0014*/ 	.word	0xfffffffd
	.align		4
        /*0018*/ 	.word	0x00000000
	.align		4
        /*001c*/ 	.word	0xfffffffc


//--------------------- .text._Z4spmviPiPfS0_S0_S_ --------------------------
	.section	.text._Z4spmviPiPfS0_S0_S_,"ax",@progbits
	.align	128
        .global         _Z4spmviPiPfS0_S0_S_
        .type           _Z4spmviPiPfS0_S0_S_,@function
        .size           _Z4spmviPiPfS0_S0_S_,(.L_x_2 - _Z4spmviPiPfS0_S0_S_)
        .other          _Z4spmviPiPfS0_S0_S_,@"STO_CUDA_ENTRY STV_DEFAULT"
_Z4spmviPiPfS0_S0_S_:
.text._Z4spmviPiPfS0_S0_S_:
[----:B------:R-:W-:Y:S01]  /*0000*/  LDC R1, c[0x0][0x37c] ;  /* 0x0000df00ff017b82 */ /* 0x000fe20000000800 */
[----:B------:R-:W0:Y:S01]  /*0010*/  S2R R7, SR_TID.X ;  /* 0x0000000000077919 */ /* 0x000e220000002100 */
[----:B------:R-:W0:Y:S02]  /*0020*/  LDCU UR4, c[0x0][0x380] ;  /* 0x00007000ff0477ac */ /* 0x000e240008000800 */
[----:B0-----:R-:W-:-:S13]  /*0030*/  ISETP.GE.AND P0, PT, R7, UR4, PT ;  /* 0x0000000407007c0c */ /* 0x001fda000bf06270 */
[----:B------:R-:W-:Y:S05]  /*0040*/  @P0 EXIT ;  /* 0x000000000000094d */ /* 0x000fea0003800000 */
[----:B------:R-:W0:Y:S01]  /*0050*/  LDC.64 R2, c[0x0][0x388] ;  /* 0x0000e200ff027b82 */ /* 0x000e220000000a00 */
[----:B------:R-:W1:Y:S01]  /*0060*/  LDCU.64 UR4, c[0x0][0x358] ;  /* 0x00006b00ff0477ac */ /* 0x000e620008000a00 */
[----:B0-----:R-:W-:-:S05]  /*0070*/  IMAD.WIDE.U32 R2, R7, 0x4, R2 ;  /* 0x0000000407027825 */ /* 0x001fca00078e0002 */
[----:B-1----:R-:W2:Y:S04]  /*0080*/  LDG.E R0, desc[UR4][R2.64] ;  /* 0x0000000402007981 */ /* 0x002ea8000c1e1900 */
[----:B------:R-:W2:Y:S02]  /*0090*/  LDG.E R5, desc[UR4][R2.64+0x4] ;  /* 0x0000040402057981 */ /* 0x000ea4000c1e1900 */
[----:B--2---:R-:W-:-:S13]  /*00a0*/  ISETP.GE.AND P0, PT, R0, R5, PT ;  /* 0x000000050000720c */ /* 0x004fda0003f06270 */
[----:B------:R-:W-:Y:S05]  /*00b0*/  @P0 EXIT ;  /* 0x000000000000094d */ /* 0x000fea0003800000 */
[----:B------:R-:W0:Y:S02]  /*00c0*/  LDC.64 R4, c[0x0][0x390] ;  /* 0x0000e400ff047b82 */ /* 0x000e240000000a00 */
[----:B0-----:R-:W-:-:S05]  /*00d0*/  IMAD.WIDE.U32 R4, R7, 0x4, R4 ;  /* 0x0000000407047825 */ /* 0x001fca00078e0004 */
[----:B------:R0:W5:Y:S02]  /*00e0*/  LDG.E R13, desc[UR4][R4.64] ;  /* 0x00000004040d7981 */ /* 0x000164000c1e1900 */
.L_x_0:
[----:B------:R-:W1:Y:S08]  /*00f0*/  LDC.64 R8, c[0x0][0x3a8] ;  /* 0x0000ea00ff087b82 */ /* 0x000e700000000a00 */
[----:B------:R-:W2:Y:S08]  /*0100*/  LDC.64 R6, c[0x0][0x398] ;  /* 0x0000e600ff067b82 */ /* 0x000eb00000000a00 */
[----:B------:R-:W3:Y:S01]  /*0110*/  LDC.64 R10, c[0x0][0x3a0] ;  /* 0x0000e800ff0a7b82 */ /* 0x000ee20000000a00 */
[----:B-1----:R-:W-:-:S06]  /*0120*/  IMAD.WIDE R8, R0, 0x4, R8 ;  /* 0x0000000400087825 */ /* 0x002fcc00078e0208 */
[----:B------:R-:W3:Y:S01]  /*0130*/  LDG.E R9, desc[UR4][R8.64] ;  /* 0x0000000408097981 */ /* 0x000ee2000c1e1900 */
[----:B--2---:R-:W-:-:S06]  /*0140*/  IMAD.WIDE R6, R0, 0x4, R6 ;  /* 0x0000000400067825 */ /* 0x004fcc00078e0206 */
[----:B------:R-:W2:Y:S01]  /*0150*/  LDG.E R6, desc[UR4][R6.64] ;  /* 0x0000000406067981 */ /* 0x000ea2000c1e1900 */
[----:B---3--:R-:W-:-:S06]  /*0160*/  IMAD.WIDE R10, R9, 0x4, R10 ;  /* 0x00000004090a7825 */ /* 0x008fcc00078e020a */
[----:B------:R-:W2:Y:S02]  /*0170*/  LDG.E R10, desc[UR4][R10.64] ;  /* 0x000000040a0a7981 */ /* 0x000ea4000c1e1900 */
[----:B--2--5:R-:W-:-:S05]  /*0180*/  FFMA R13, R6, R10, R13 ;  /* 0x0000000a060d7223 */ /* 0x024fca000000000d */
[----:B------:R1:W-:Y:S04]  /*0190*/  STG.E desc[UR4][R4.64], R13 ;  /* 0x0000000d04007986 */ /* 0x0003e8000c101904 */
[----:B------:R-:W2:Y:S01]  /*01a0*/  LDG.E R15, desc[UR4][R2.64+0x4] ;  /* 0x00000404020f7981 */ /* 0x000ea2000c1e1900 */
[----:B------:R-:W-:-:S04]  /*01b0*/  IADD3 R0, PT, PT, R0, 0x1, RZ ;  /* 0x0000000100007810 */ /* 0x000fc80007ffe0ff */
[----:B--2---:R-:W-:-:S13]  /*01c0*/  ISETP.GE.AND P0, PT, R0, R15, PT ;  /* 0x0000000f0000720c */ /* 0x004fda0003f06270 */
[----:B-1----:R-:W-:Y:S05]  /*01d0*/  @!P0 BRA `(.L_x_0) ;  /* 0xfffffffc00c48947 */ /* 0x002fea000383ffff */
[----:B------:R-:W-:Y:S05]  /*01e0*/  EXIT ;  /* 0x000000000000794d */ /* 0x000fea0003800000 */
.L_x_1:
[----:B------:R-:W-:-:S00]  /*01f0*/  BRA `(.L_x_1) ;  /* 0xfffffffc00fc7947 */ /* 0x000fc0000383ffff */
[----:B------:R-:W-:-:S00]  /*0200*/  NOP ;  /* 0x0000000000007918 */ /* 0x000fc00000000000 */
[----:B------:R-:W-:-:S00]  /*0210*/  NOP ;  /* 0x0000000000007918 */ /* 0x000fc00000000000 */
[----:B------:R-:W-:-:S00]  /*0220*/  NOP ;  /* 0x0000000000007918 */ /* 0x000fc00000000000 */
[----:B------:R-:W-:-:S00]  /*0230*/  NOP ;  /* 0x0000000000007918 */ /* 0x000fc00000000000 */
[----:B------:R-:W-:-:S00]  /*0240*/  NOP ;  /* 0x0000000000007918 */ /* 0x000fc00000000000 */
[----:B------:R-:W-:-:S00]  /*0250*/  NOP ;  /* 0x0000000000007918 */ /* 0x000fc00000000000 */
[----:B------:R-:W-:-:S00]  /*0260*/  NOP ;  /* 0x0000000000007918 */ /* 0x000fc00000000000 */
[----:B------:R-:W-:-:S00]  /*0270*/  NOP ;  /* 0x0000000000007918 */ /* 0x000fc00000000000 */
.L_x_2:


//--------------------- .nv.shared.reserved.0     --------------------------
	.section	.nv.shared.reserved.0,"aw",@nobits
	.weak		__nv_reservedSMEM_offset_0_alias
	.size		__nv_reservedSMEM_offset_0_alias, 0, 64
	.other		__nv_reservedSMEM_offset_0_alias,@"STO_CUDA_RESERVED_SHARED STV_DEFAULT"
__nv_reservedSMEM_offset_0_alias:
	.zero		0
	.zero		64


//--------------------- .nv.constant0._Z4spmviPiPfS0_S0_S_ --------------------------
	.section	.nv.constant0._Z4spmviPiPfS0_S0_S_,"a",@progbits
	.sectionflags	@""
	.align	4
.nv.constant0._Z4spmviPiPfS0_S0_S_:
	.zero		944


//--------------------- SYMBOLS --------------------------

	.type		.nv.reservedSmem.offset0,@object
	.size		.nv.reservedSmem.offset0,0x4
